//
// Generated by NVIDIA NVVM Compiler
//
// Compiler Build ID: CL-36424714
// Cuda compilation tools, release 13.0, V13.0.88
// Based on NVVM 20.0.0
//

.version 9.0
.target sm_100
.address_size 64

	// .globl	_Z10dotProductPdS_S_i
// _ZZ10dotProductPdS_S_iE5cache has been demoted

.visible .entry _Z10dotProductPdS_S_i(
	.param .u64 .ptr .align 1 _Z10dotProductPdS_S_i_param_0,
	.param .u64 .ptr .align 1 _Z10dotProductPdS_S_i_param_1,
	.param .u64 .ptr .align 1 _Z10dotProductPdS_S_i_param_2,
	.param .u32 _Z10dotProductPdS_S_i_param_3
)
{
	.reg .pred 	%p<7>;
	.reg .b32 	%r<19>;
	.reg .b64 	%rd<12>;
	.reg .b64 	%fd<14>;
	// demoted variable
	.shared .align 8 .b8 _ZZ10dotProductPdS_S_iE5cache[2048];
	ld.param.u64 	%rd3, [_Z10dotProductPdS_S_i_param_0];
	ld.param.u64 	%rd4, [_Z10dotProductPdS_S_i_param_1];
	ld.param.u64 	%rd5, [_Z10dotProductPdS_S_i_param_2];
	ld.param.u32 	%r11, [_Z10dotProductPdS_S_i_param_3];
	mov.u32 	%r18, %ntid.x;
	mov.u32 	%r2, %ctaid.x;
	mov.u32 	%r3, %tid.x;
	mad.lo.s32 	%r17, %r18, %r2, %r3;
	setp.ge.s32 	%p1, %r17, %r11;
	mov.f64 	%fd13, 0d0000000000000000;
	@%p1 bra 	$L__BB0_3;
	mov.u32 	%r12, %nctaid.x;
	mul.lo.s32 	%r5, %r18, %r12;
	cvta.to.global.u64 	%rd1, %rd3;
	cvta.to.global.u64 	%rd2, %rd4;
	mov.f64 	%fd13, 0d0000000000000000;
$L__BB0_2:
	mul.wide.s32 	%rd6, %r17, 8;
	add.s64 	%rd7, %rd1, %rd6;
	ld.global.f64 	%fd6, [%rd7];
	add.s64 	%rd8, %rd2, %rd6;
	ld.global.f64 	%fd7, [%rd8];
	fma.rn.f64 	%fd13, %fd6, %fd7, %fd13;
	add.s32 	%r17, %r17, %r5;
	setp.lt.s32 	%p2, %r17, %r11;
	@%p2 bra 	$L__BB0_2;
$L__BB0_3:
	shl.b32 	%r13, %r3, 3;
	mov.u32 	%r14, _ZZ10dotProductPdS_S_iE5cache;
	add.s32 	%r8, %r14, %r13;
	st.shared.f64 	[%r8], %fd13;
	bar.sync 	0;
	setp.lt.u32 	%p3, %r18, 2;
	@%p3 bra 	$L__BB0_7;
$L__BB0_4:
	shr.u32 	%r10, %r18, 1;
	setp.ge.u32 	%p4, %r3, %r10;
	@%p4 bra 	$L__BB0_6;
	shl.b32 	%r15, %r10, 3;
	add.s32 	%r16, %r8, %r15;
	ld.shared.f64 	%fd8, [%r16];
	ld.shared.f64 	%fd9, [%r8];
	add.f64 	%fd10, %fd8, %fd9;
	st.shared.f64 	[%r8], %fd10;
$L__BB0_6:
	bar.sync 	0;
	setp.gt.u32 	%p5, %r18, 3;
	mov.u32 	%r18, %r10;
	@%p5 bra 	$L__BB0_4;
$L__BB0_7:
	setp.ne.s32 	%p6, %r3, 0;
	@%p6 bra 	$L__BB0_9;
	ld.shared.f64 	%fd11, [_ZZ10dotProductPdS_S_iE5cache];
	cvta.to.global.u64 	%rd9, %rd5;
	mul.wide.u32 	%rd10, %r2, 8;
	add.s64 	%rd11, %rd9, %rd10;
	st.global.f64 	[%rd11], %fd11;
$L__BB0_9:
	ret;

}


// ===== COMPILED SASS (sm_100) =====

	.target	sm_100

	.elftype	@"ET_EXEC"


//--------------------- .note.nv.tkinfo           --------------------------
	.section	.note.nv.tkinfo,"",@"SHT_NOTE"
	.sectionflags	@"SHF_NOTE_NV_TKINFO"
	.tkinfo
        /*0018*/ 	.word	0x00000002
        /*0030*/ 	.string	""
        /*0030*/ 	.string	"ptxas"
        /*0030*/ 	.string	"Cuda compilation tools, release 13.0, V13.0.88"
        /*0030*/ 	.string	"Build cuda_13.0.r13.0/compiler.36424714_0"
        /*0030*/ 	.string	"-arch sm_100 -m 64 "



//--------------------- .note.nv.cuinfo           --------------------------
	.section	.note.nv.cuinfo,"",@"SHT_NOTE"
	.sectionflags	@"SHF_NOTE_NV_CUINFO"
        /*0018*/ 	.short	0x0002
        /*001a*/ 	.short	0x0064
        /*001c*/ 	.short	0x0082
	.zero		2


//--------------------- .nv.info                  --------------------------
	.section	.nv.info,"",@"SHT_CUDA_INFO"
	.align	4


	//----- nvinfo : EIATTR_REGCOUNT
	.align		4
        /*0000*/ 	.byte	0x04, 0x2f
        /*0002*/ 	.short	(.L_1 - .L_0)
	.align		4
.L_0:
        /*0004*/ 	.word	index@(_Z10dotProductPdS_S_i)
        /*0008*/ 	.word	0x00000012


	//----- nvinfo : EIATTR_FRAME_SIZE
	.align		4
.L_1:
        /*000c*/ 	.byte	0x04, 0x11
        /*000e*/ 	.short	(.L_3 - .L_2)
	.align		4
.L_2:
        /*0010*/ 	.word	index@(_Z10dotProductPdS_S_i)
        /*0014*/ 	.word	0x00000000


	//----- nvinfo : EIATTR_MIN_STACK_SIZE
	.align		4
.L_3:
        /*0018*/ 	.byte	0x04, 0x12
        /*001a*/ 	.short	(.L_5 - .L_4)
	.align		4
.L_4:
        /*001c*/ 	.word	index@(_Z10dotProductPdS_S_i)
        /*0020*/ 	.word	0x00000000
.L_5:


//--------------------- .nv.compat                --------------------------
	.section	.nv.compat,"",@"SHT_CUDA_COMPAT_INFO"
	.align	4
        /*0000*/ 	.byte	0x02, 0x09, 0x00, 0x00, 0x02, 0x02, 0x01, 0x00, 0x02, 0x05, 0x05, 0x00, 0x03, 0x07, 0x01, 0x01
        /*0010*/ 	.byte	0x02, 0x03, 0x00, 0x00, 0x02, 0x06, 0x01, 0x00, 0x04, 0x0b, 0x08, 0x00, 0x01, 0x00, 0x00, 0x00
        /*0020*/ 	.byte	0x00, 0x00, 0x00, 0x00


//--------------------- .nv.info._Z10dotProductPdS_S_i --------------------------
	.section	.nv.info._Z10dotProductPdS_S_i,"",@"SHT_CUDA_INFO"
	.sectionflags	@""
	.align	4


	//----- nvinfo : EIATTR_CUDA_API_VERSION
	.align		4
        /*0000*/ 	.byte	0x04, 0x37
        /*0002*/ 	.short	(.L_7 - .L_6)
.L_6:
        /*0004*/ 	.word	0x00000082


	//----- nvinfo : EIATTR_KPARAM_INFO
	.align		4
.L_7:
        /*0008*/ 	.byte	0x04, 0x17
        /*000a*/ 	.short	(.L_9 - .L_8)
.L_8:
        /*000c*/ 	.word	0x00000000
        /*0010*/ 	.short	0x0003
        /*0012*/ 	.short	0x0018
        /*0014*/ 	.byte	0x00, 0xf0, 0x11, 0x00


	//----- nvinfo : EIATTR_KPARAM_INFO
	.align		4
.L_9:
        /*0018*/ 	.byte	0x04, 0x17
        /*001a*/ 	.short	(.L_11 - .L_10)
.L_10:
        /*001c*/ 	.word	0x00000000
        /*0020*/ 	.short	0x0002
        /*0022*/ 	.short	0x0010
        /*0024*/ 	.byte	0x00, 0xf5, 0x21, 0x00


	//----- nvinfo : EIATTR_KPARAM_INFO
	.align		4
.L_11:
        /*0028*/ 	.byte	0x04, 0x17
        /*002a*/ 	.short	(.L_13 - .L_12)
.L_12:
        /*002c*/ 	.word	0x00000000
        /*0030*/ 	.short	0x0001
        /*0032*/ 	.short	0x0008
        /*0034*/ 	.byte	0x00, 0xf5, 0x21, 0x00


	//----- nvinfo : EIATTR_KPARAM_INFO
	.align		4
.L_13:
        /*0038*/ 	.byte	0x04, 0x17
        /*003a*/ 	.short	(.L_15 - .L_14)
.L_14:
        /*003c*/ 	.word	0x00000000
        /*0040*/ 	.short	0x0000
        /*0042*/ 	.short	0x0000
        /*0044*/ 	.byte	0x00, 0xf5, 0x21, 0x00


	//----- nvinfo : EIATTR_SPARSE_MMA_MASK
	.align		4
.L_15:
        /*0048*/ 	.byte	0x03, 0x50
        /*004a*/ 	.short	0x0000


	//----- nvinfo : EIATTR_MAXREG_COUNT
	.align		4
        /*004c*/ 	.byte	0x03, 0x1b
        /*004e*/ 	.short	0x00ff


	//----- nvinfo : EIATTR_NUM_BARRIERS
	.align		4
        /*0050*/ 	.byte	0x02, 0x4c
        /*0052*/ 	.byte	0x01
	.zero		1


	//----- nvinfo : EIATTR_MERCURY_ISA_VERSION
	.align		4
        /*0054*/ 	.byte	0x03, 0x5f
        /*0056*/ 	.short	0x0101


	//----- nvinfo : EIATTR_VRC_CTA_INIT_COUNT
	.align		4
        /*0058*/ 	.byte	0x02, 0x4a
	.zero		1
	.zero		1


	//----- nvinfo : EIATTR_EXIT_INSTR_OFFSETS
	.align		4
        /*005c*/ 	.byte	0x04, 0x1c
        /*005e*/ 	.short	(.L_17 - .L_16)


	//   ....[0]....
.L_16:
        /*0060*/ 	.word	0x000002f0


	//   ....[1]....
        /*0064*/ 	.word	0x00000370


	//----- nvinfo : EIATTR_CRS_STACK_SIZE
	.align		4
.L_17:
        /*0068*/ 	.byte	0x04, 0x1e
        /*006a*/ 	.short	(.L_19 - .L_18)
.L_18:
        /*006c*/ 	.word	0x00000000


	//----- nvinfo : EIATTR_CBANK_PARAM_SIZE
	.align		4
.L_19:
        /*0070*/ 	.byte	0x03, 0x19
        /*0072*/ 	.short	0x001c


	//----- nvinfo : EIATTR_PARAM_CBANK
	.align		4
        /*0074*/ 	.byte	0x04, 0x0a
        /*0076*/ 	.short	(.L_21 - .L_20)
	.align		4
.L_20:
        /*0078*/ 	.word	index@(.nv.constant0._Z10dotProductPdS_S_i)
        /*007c*/ 	.short	0x0380
        /*007e*/ 	.short	0x001c


	//----- nvinfo : EIATTR_SW_WAR
	.align		4
.L_21:
        /*0080*/ 	.byte	0x04, 0x36
        /*0082*/ 	.short	(.L_23 - .L_22)
.L_22:
        /*0084*/ 	.word	0x00000008
.L_23:


//--------------------- .nv.callgraph             --------------------------
	.section	.nv.callgraph,"",@"SHT_CUDA_CALLGRAPH"
	.align	4
	.sectionentsize	8
	.align		4
        /*0000*/ 	.word	0x00000000
	.align		4
        /*0004*/ 	.word	0xffffffff
	.align		4
        /*0008*/ 	.word	0x00000000
	.align		4
        /*000c*/ 	.word	0xfffffffe
	.align		4
        /*0010*/ 	.word	0x00000000
	.align		4
        /*0014*/ 	.word	0xfffffffd
	.align		4
        /*0018*/ 	.word	0x00000000
	.align		4
        /*001c*/ 	.word	0xfffffffc


//--------------------- .text._Z10dotProductPdS_S_i --------------------------
	.section	.text._Z10dotProductPdS_S_i,"ax",@progbits
	.align	128
        .global         _Z10dotProductPdS_S_i
        .type           _Z10dotProductPdS_S_i,@function
        .size           _Z10dotProductPdS_S_i,(.L_x_6 - _Z10dotProductPdS_S_i)
        .other          _Z10dotProductPdS_S_i,@"STO_CUDA_ENTRY STV_DEFAULT"
_Z10dotProductPdS_S_i:
.text._Z10dotProductPdS_S_i:
[----:B------:R-:W-:Y:S01]  /*0000*/  LDC R1, c[0x0][0x37c] ;  /* 0x0000df00ff017b82 */ /* 0x000fe20000000800 */
[----:B------:R-:W0:Y:S01]  /*0010*/  S2R R0, SR_CTAID.X ;  /* 0x0000000000007919 */ /* 0x000e220000002500 */
[----:B------:R-:W1:Y:S01]  /*0020*/  LDCU UR4, c[0x0][0x360] ;  /* 0x00006c00ff0477ac */ /* 0x000e620008000800 */
[----:B------:R-:W-:Y:S01]  /*0030*/  BSSY.RECONVERGENT B0, `(.L_x_0) ;  /* 0x0000017000007945 */ /* 0x000fe20003800200 */
[----:B------:R-:W-:Y:S01]  /*0040*/  CS2R R2, SRZ ;  /* 0x0000000000027805 */ /* 0x000fe2000001ff00 */
[----:B------:R-:W0:Y:S01]  /*0050*/  S2R R15, SR_TID.X ;  /* 0x00000000000f7919 */ /* 0x000e220000002100 */
[----:B------:R-:W2:Y:S01]  /*0060*/  LDCU UR5, c[0x0][0x398] ;  /* 0x00007300ff0577ac */ /* 0x000ea20008000800 */
[----:B------:R-:W3:Y:S01]  /*0070*/  LDCU.64 UR6, c[0x0][0x358] ;  /* 0x00006b00ff0677ac */ /* 0x000ee20008000a00 */
[----:B-1----:R-:W-:Y:S02]  /*0080*/  IMAD.U32 R12, RZ, RZ, UR4 ;  /* 0x00000004ff0c7e24 */ /* 0x002fe4000f8e00ff */
[----:B0-----:R-:W-:-:S05]  /*0090*/  IMAD R4, R0, UR4, R15 ;  /* 0x0000000400047c24 */ /* 0x001fca000f8e020f */
[----:B--2---:R-:W-:-:S13]  /*00a0*/  ISETP.GE.AND P0, PT, R4, UR5, PT ;  /* 0x0000000504007c0c */ /* 0x004fda000bf06270 */
[----:B---3--:R-:W-:Y:S05]  /*00b0*/  @P0 BRA `(.L_x_1) ;  /* 0x0000000000380947 */ /* 0x008fea0003800000 */
[----:B------:R-:W0:Y:S01]  /*00c0*/  LDC.64 R8, c[0x0][0x380] ;  /* 0x0000e000ff087b82 */ /* 0x000e220000000a00 */
[----:B------:R-:W1:Y:S01]  /*00d0*/  LDCU UR4, c[0x0][0x370] ;  /* 0x00006e00ff0477ac */ /* 0x000e620008000800 */
[----:B------:R-:W-:Y:S01]  /*00e0*/  IMAD.MOV.U32 R13, RZ, RZ, R4 ;  /* 0x000000ffff0d7224 */ /* 0x000fe200078e0004 */
[----:B------:R-:W-:-:S05]  /*00f0*/  CS2R R2, SRZ ;  /* 0x0000000000027805 */ /* 0x000fca000001ff00 */
[----:B------:R-:W2:Y:S01]  /*0100*/  LDC.64 R10, c[0x0][0x388] ;  /* 0x0000e200ff0a7b82 */ /* 0x000ea20000000a00 */
[----:B-1----:R-:W-:-:S07]  /*0110*/  IMAD R14, R12, UR4, RZ ;  /* 0x000000040c0e7c24 */ /* 0x002fce000f8e02ff */
.L_x_2:
[----:B0-----:R-:W-:-:S04]  /*0120*/  IMAD.WIDE R4, R13, 0x8, R8 ;  /* 0x000000080d047825 */ /* 0x001fc800078e0208 */
[----:B--2---:R-:W-:Y:S02]  /*0130*/  IMAD.WIDE R6, R13, 0x8, R10 ;  /* 0x000000080d067825 */ /* 0x004fe400078e020a */
[----:B------:R-:W2:Y:S04]  /*0140*/  LDG.E.64 R4, desc[UR6][R4.64] ;  /* 0x0000000604047981 */ /* 0x000ea8000c1e1b00 */
[----:B------:R-:W2:Y:S01]  /*0150*/  LDG.E.64 R6, desc[UR6][R6.64] ;  /* 0x0000000606067981 */ /* 0x000ea2000c1e1b00 */
[----:B------:R-:W-:-:S05]  /*0160*/  IMAD.IADD R13, R14, 0x1, R13 ;  /* 0x000000010e0d7824 */ /* 0x000fca00078e020d */
[----:B------:R-:W-:Y:S01]  /*0170*/  ISETP.GE.AND P0, PT, R13, UR5, PT ;  /* 0x000000050d007c0c */ /* 0x000fe2000bf06270 */
[----:B--2---:R-:W-:-:S12]  /*0180*/  DFMA R2, R4, R6, R2 ;  /* 0x000000060402722b */ /* 0x004fd80000000002 */
[----:B------:R-:W-:Y:S05]  /*0190*/  @!P0 BRA `(.L_x_2) ;  /* 0xfffffffc00e08947 */ /* 0x000fea000383ffff */
.L_x_1:
[----:B------:R-:W-:Y:S05]  /*01a0*/  BSYNC.RECONVERGENT B0 ;  /* 0x0000000000007941 */ /* 0x000fea0003800200 */
.L_x_0:
[----:B------:R-:W0:Y:S01]  /*01b0*/  S2UR UR5, SR_CgaCtaId ;  /* 0x00000000000579c3 */ /* 0x000e220000008800 */
[----:B------:R-:W-:Y:S01]  /*01c0*/  UMOV UR4, 0x400 ;  /* 0x0000040000047882 */ /* 0x000fe20000000000 */
[----:B------:R-:W-:Y:S02]  /*01d0*/  ISETP.GE.U32.AND P1, PT, R12, 0x2, PT ;  /* 0x000000020c00780c */ /* 0x000fe40003f26070 */
[----:B------:R-:W-:Y:S01]  /*01e0*/  ISETP.NE.AND P0, PT, R15, RZ, PT ;  /* 0x000000ff0f00720c */ /* 0x000fe20003f05270 */
[----:B0-----:R-:W-:-:S06]  /*01f0*/  ULEA UR4, UR5, UR4, 0x18 ;  /* 0x0000000405047291 */ /* 0x001fcc000f8ec0ff */
[----:B------:R-:W-:-:S05]  /*0200*/  LEA R7, R15, UR4, 0x3 ;  /* 0x000000040f077c11 */ /* 0x000fca000f8e18ff */
[----:B------:R0:W-:Y:S01]  /*0210*/  STS.64 [R7], R2 ;  /* 0x0000000207007388 */ /* 0x0001e20000000a00 */
[----:B------:R-:W-:Y:S06]  /*0220*/  BAR.SYNC.DEFER_BLOCKING 0x0 ;  /* 0x0000000000007b1d */ /* 0x000fec0000010000 */
[----:B------:R-:W-:Y:S05]  /*0230*/  @!P1 BRA `(.L_x_3) ;  /* 0x00000000002c9947 */ /* 0x000fea0003800000 */
.L_x_4:
[----:B------:R-:W-:-:S04]  /*0240*/  SHF.R.U32.HI R8, RZ, 0x1, R12 ;  /* 0x00000001ff087819 */ /* 0x000fc8000001160c */
[----:B------:R-:W-:-:S13]  /*0250*/  ISETP.GE.U32.AND P1, PT, R15, R8, PT ;  /* 0x000000080f00720c */ /* 0x000fda0003f26070 */
[----:B------:R-:W-:Y:S01]  /*0260*/  @!P1 IMAD R6, R8, 0x8, R7 ;  /* 0x0000000808069824 */ /* 0x000fe200078e0207 */
[----:B------:R-:W-:Y:S04]  /*0270*/  @!P1 LDS.64 R4, [R7] ;  /* 0x0000000007049984 */ /* 0x000fe80000000a00 */
[----:B0-----:R-:W0:Y:S02]  /*0280*/  @!P1 LDS.64 R2, [R6] ;  /* 0x0000000006029984 */ /* 0x001e240000000a00 */
[----:B0-----:R-:W-:-:S07]  /*0290*/  @!P1 DADD R2, R2, R4 ;  /* 0x0000000002029229 */ /* 0x001fce0000000004 */
[----:B------:R1:W-:Y:S01]  /*02a0*/  @!P1 STS.64 [R7], R2 ;  /* 0x0000000207009388 */ /* 0x0003e20000000a00 */
[----:B------:R-:W-:Y:S01]  /*02b0*/  BAR.SYNC.DEFER_BLOCKING 0x0 ;  /* 0x0000000000007b1d */ /* 0x000fe20000010000 */
[----:B------:R-:W-:Y:S01]  /*02c0*/  ISETP.GT.U32.AND P1, PT, R12, 0x3, PT ;  /* 0x000000030c00780c */ /* 0x000fe20003f24070 */
[----:B------:R-:W-:-:S12]  /*02d0*/  IMAD.MOV.U32 R12, RZ, RZ, R8 ;  /* 0x000000ffff0c7224 */ /* 0x000fd800078e0008 */
[----:B-1----:R-:W-:Y:S05]  /*02e0*/  @P1 BRA `(.L_x_4) ;  /* 0xfffffffc00d41947 */ /* 0x002fea000383ffff */
.L_x_3:
[----:B------:R-:W-:Y:S05]  /*02f0*/  @P0 EXIT ;  /* 0x000000000000094d */ /* 0x000fea0003800000 */
[----:B------:R-:W1:Y:S01]  /*0300*/  S2UR UR5, SR_CgaCtaId ;  /* 0x00000000000579c3 */ /* 0x000e620000008800 */
[----:B------:R-:W-:-:S07]  /*0310*/  UMOV UR4, 0x400 ;  /* 0x0000040000047882 */ /* 0x000fce0000000000 */
[----:B------:R-:W2:Y:S01]  /*0320*/  LDC.64 R4, c[0x0][0x390] ;  /* 0x0000e400ff047b82 */ /* 0x000ea20000000a00 */
[----:B-1----:R-:W-:Y:S01]  /*0330*/  ULEA UR4, UR5, UR4, 0x18 ;  /* 0x0000000405047291 */ /* 0x002fe2000f8ec0ff */
[----:B--2---:R-:W-:-:S08]  /*0340*/  IMAD.WIDE.U32 R4, R0, 0x8, R4 ;  /* 0x0000000800047825 */ /* 0x004fd000078e0004 */
[----:B0-----:R-:W0:Y:S04]  /*0350*/  LDS.64 R2, [UR4] ;  /* 0x00000004ff027984 */ /* 0x001e280008000a00 */
[----:B0-----:R-:W-:Y:S01]  /*0360*/  STG.E.64 desc[UR6][R4.64], R2 ;  /* 0x0000000204007986 */ /* 0x001fe2000c101b06 */
[----:B------:R-:W-:Y:S05]  /*0370*/  EXIT ;  /* 0x000000000000794d */ /* 0x000fea0003800000 */
.L_x_5:
[----:B------:R-:W-:-:S00]  /*0380*/  BRA `(.L_x_5) ;  /* 0xfffffffc00fc7947 */ /* 0x000fc0000383ffff */
[----:B------:R-:W-:-:S00]  /*0390*/  NOP ;  /* 0x0000000000007918 */ /* 0x000fc00000000000 */
        /* <DEDUP_REMOVED lines=14> */
.L_x_6:


//--------------------- .nv.shared._Z10dotProductPdS_S_i --------------------------
	.section	.nv.shared._Z10dotProductPdS_S_i,"aw",@nobits
	.sectionflags	@""
	.align	8
.nv.shared._Z10dotProductPdS_S_i:
	.zero		3072


//--------------------- .nv.shared.reserved.0     --------------------------
	.section	.nv.shared.reserved.0,"aw",@nobits
	.weak		__nv_reservedSMEM_offset_0_alias
	.size		__nv_reservedSMEM_offset_0_alias, 0, 64
	.other		__nv_reservedSMEM_offset_0_alias,@"STO_CUDA_RESERVED_SHARED STV_DEFAULT"
__nv_reservedSMEM_offset_0_alias:
	.zero		0
	.zero		64


//--------------------- .nv.constant0._Z10dotProductPdS_S_i --------------------------
	.section	.nv.constant0._Z10dotProductPdS_S_i,"a",@progbits
	.sectionflags	@""
	.align	4
.nv.constant0._Z10dotProductPdS_S_i:
	.zero		924


//--------------------- SYMBOLS --------------------------

	.type		.nv.reservedSmem.offset0,@object
	.size		.nv.reservedSmem.offset0,0x4
	.type		.nv.reservedSmem.cap,@object
	.size		.nv.reservedSmem.cap,0x4
